//
// Generated by NVIDIA NVVM Compiler
//
// Compiler Build ID: CL-36424714
// Cuda compilation tools, release 13.0, V13.0.88
// Based on NVVM 20.0.0
//

.version 9.0
.target sm_100
.address_size 64

	// .globl	_Z17init_array_kernelPii

.visible .entry _Z17init_array_kernelPii(
	.param .u64 .ptr .align 1 _Z17init_array_kernelPii_param_0,
	.param .u32 _Z17init_array_kernelPii_param_1
)
{
	.reg .pred 	%p<2>;
	.reg .b32 	%r<6>;
	.reg .b64 	%rd<5>;

	ld.param.u64 	%rd1, [_Z17init_array_kernelPii_param_0];
	ld.param.u32 	%r2, [_Z17init_array_kernelPii_param_1];
	mov.u32 	%r3, %ctaid.x;
	mov.u32 	%r4, %ntid.x;
	mov.u32 	%r5, %tid.x;
	mad.lo.s32 	%r1, %r3, %r4, %r5;
	setp.ge.s32 	%p1, %r1, %r2;
	@%p1 bra 	$L__BB0_2;
	cvta.to.global.u64 	%rd2, %rd1;
	mul.wide.s32 	%rd3, %r1, 4;
	add.s64 	%rd4, %rd2, %rd3;
	st.global.u32 	[%rd4], %r1;
$L__BB0_2:
	ret;

}


// ===== COMPILED SASS (sm_100) =====

	.target	sm_100

	.elftype	@"ET_EXEC"


//--------------------- .note.nv.tkinfo           --------------------------
	.section	.note.nv.tkinfo,"",@"SHT_NOTE"
	.sectionflags	@"SHF_NOTE_NV_TKINFO"
	.tkinfo
        /*0018*/ 	.word	0x00000002
        /*0030*/ 	.string	""
        /*0030*/ 	.string	"ptxas"
        /*0030*/ 	.string	"Cuda compilation tools, release 13.0, V13.0.88"
        /*0030*/ 	.string	"Build cuda_13.0.r13.0/compiler.36424714_0"
        /*0030*/ 	.string	"-arch sm_100 -m 64 "



//--------------------- .note.nv.cuinfo           --------------------------
	.section	.note.nv.cuinfo,"",@"SHT_NOTE"
	.sectionflags	@"SHF_NOTE_NV_CUINFO"
        /*0018*/ 	.short	0x0002
        /*001a*/ 	.short	0x0064
        /*001c*/ 	.short	0x0082
	.zero		2


//--------------------- .nv.info                  --------------------------
	.section	.nv.info,"",@"SHT_CUDA_INFO"
	.align	4


	//----- nvinfo : EIATTR_REGCOUNT
	.align		4
        /*0000*/ 	.byte	0x04, 0x2f
        /*0002*/ 	.short	(.L_1 - .L_0)
	.align		4
.L_0:
        /*0004*/ 	.word	index@(_Z17init_array_kernelPii)
        /*0008*/ 	.word	0x00000008


	//----- nvinfo : EIATTR_FRAME_SIZE
	.align		4
.L_1:
        /*000c*/ 	.byte	0x04, 0x11
        /*000e*/ 	.short	(.L_3 - .L_2)
	.align		4
.L_2:
        /*0010*/ 	.word	index@(_Z17init_array_kernelPii)
        /*0014*/ 	.word	0x00000000


	//----- nvinfo : EIATTR_MIN_STACK_SIZE
	.align		4
.L_3:
        /*0018*/ 	.byte	0x04, 0x12
        /*001a*/ 	.short	(.L_5 - .L_4)
	.align		4
.L_4:
        /*001c*/ 	.word	index@(_Z17init_array_kernelPii)
        /*0020*/ 	.word	0x00000000
.L_5:


//--------------------- .nv.compat                --------------------------
	.section	.nv.compat,"",@"SHT_CUDA_COMPAT_INFO"
	.align	4
        /*0000*/ 	.byte	0x02, 0x09, 0x00, 0x00, 0x02, 0x02, 0x01, 0x00, 0x02, 0x05, 0x05, 0x00, 0x03, 0x07, 0x01, 0x01
        /*0010*/ 	.byte	0x02, 0x03, 0x00, 0x00, 0x02, 0x06, 0x01, 0x00, 0x04, 0x0b, 0x08, 0x00, 0x09, 0x00, 0x00, 0x00
        /*0020*/ 	.byte	0x00, 0x00, 0x00, 0x00


//--------------------- .nv.info._Z17init_array_kernelPii --------------------------
	.section	.nv.info._Z17init_array_kernelPii,"",@"SHT_CUDA_INFO"
	.sectionflags	@""
	.align	4


	//----- nvinfo : EIATTR_CUDA_API_VERSION
	.align		4
        /*0000*/ 	.byte	0x04, 0x37
        /*0002*/ 	.short	(.L_7 - .L_6)
.L_6:
        /*0004*/ 	.word	0x00000082


	//----- nvinfo : EIATTR_KPARAM_INFO
	.align		4
.L_7:
        /*0008*/ 	.byte	0x04, 0x17
        /*000a*/ 	.short	(.L_9 - .L_8)
.L_8:
        /*000c*/ 	.word	0x00000000
        /*0010*/ 	.short	0x0001
        /*0012*/ 	.short	0x0008
        /*0014*/ 	.byte	0x00, 0xf0, 0x11, 0x00


	//----- nvinfo : EIATTR_KPARAM_INFO
	.align		4
.L_9:
        /*0018*/ 	.byte	0x04, 0x17
        /*001a*/ 	.short	(.L_11 - .L_10)
.L_10:
        /*001c*/ 	.word	0x00000000
        /*0020*/ 	.short	0x0000
        /*0022*/ 	.short	0x0000
        /*0024*/ 	.byte	0x00, 0xf5, 0x21, 0x00


	//----- nvinfo : EIATTR_SPARSE_MMA_MASK
	.align		4
.L_11:
        /*0028*/ 	.byte	0x03, 0x50
        /*002a*/ 	.short	0x0000


	//----- nvinfo : EIATTR_MAXREG_COUNT
	.align		4
        /*002c*/ 	.byte	0x03, 0x1b
        /*002e*/ 	.short	0x00ff


	//----- nvinfo : EIATTR_MERCURY_ISA_VERSION
	.align		4
        /*0030*/ 	.byte	0x03, 0x5f
        /*0032*/ 	.short	0x0101


	//----- nvinfo : EIATTR_VRC_CTA_INIT_COUNT
	.align		4
        /*0034*/ 	.byte	0x02, 0x4a
	.zero		1
	.zero		1


	//----- nvinfo : EIATTR_EXIT_INSTR_OFFSETS
	.align		4
        /*0038*/ 	.byte	0x04, 0x1c
        /*003a*/ 	.short	(.L_13 - .L_12)


	//   ....[0]....
.L_12:
        /*003c*/ 	.word	0x00000070


	//   ....[1]....
        /*0040*/ 	.word	0x000000c0


	//----- nvinfo : EIATTR_CBANK_PARAM_SIZE
	.align		4
.L_13:
        /*0044*/ 	.byte	0x03, 0x19
        /*0046*/ 	.short	0x000c


	//----- nvinfo : EIATTR_PARAM_CBANK
	.align		4
        /*0048*/ 	.byte	0x04, 0x0a
        /*004a*/ 	.short	(.L_15 - .L_14)
	.align		4
.L_14:
        /*004c*/ 	.word	index@(.nv.constant0._Z17init_array_kernelPii)
        /*0050*/ 	.short	0x0380
        /*0052*/ 	.short	0x000c


	//----- nvinfo : EIATTR_SW_WAR
	.align		4
.L_15:
        /*0054*/ 	.byte	0x04, 0x36
        /*0056*/ 	.short	(.L_17 - .L_16)
.L_16:
        /*0058*/ 	.word	0x00000008
.L_17:


//--------------------- .nv.callgraph             --------------------------
	.section	.nv.callgraph,"",@"SHT_CUDA_CALLGRAPH"
	.align	4
	.sectionentsize	8
	.align		4
        /*0000*/ 	.word	0x00000000
	.align		4
        /*0004*/ 	.word	0xffffffff
	.align		4
        /*0008*/ 	.word	0x00000000
	.align		4
        /*000c*/ 	.word	0xfffffffe
	.align		4
        /*0010*/ 	.word	0x00000000
	.align		4
        /*0014*/ 	.word	0xfffffffd
	.align		4
        /*0018*/ 	.word	0x00000000
	.align		4
        /*001c*/ 	.word	0xfffffffc


//--------------------- .text._Z17init_array_kernelPii --------------------------
	.section	.text._Z17init_array_kernelPii,"ax",@progbits
	.align	128
        .global         _Z17init_array_kernelPii
        .type           _Z17init_array_kernelPii,@function
        .size           _Z17init_array_kernelPii,(.L_x_1 - _Z17init_array_kernelPii)
        .other          _Z17init_array_kernelPii,@"STO_CUDA_ENTRY STV_DEFAULT"
_Z17init_array_kernelPii:
.text._Z17init_array_kernelPii:
[----:B------:R-:W-:Y:S01]  /*0000*/  LDC R1, c[0x0][0x37c] ;  /* 0x0000df00ff017b82 */ /* 0x000fe20000000800 */
[----:B------:R-:W0:Y:S07]  /*0010*/  S2R R0, SR_TID.X ;  /* 0x0000000000007919 */ /* 0x000e2e0000002100 */
[----:B------:R-:W0:Y:S01]  /*0020*/  S2UR UR4, SR_CTAID.X ;  /* 0x00000000000479c3 */ /* 0x000e220000002500 */
[----:B------:R-:W1:Y:S07]  /*0030*/  LDCU UR5, c[0x0][0x388] ;  /* 0x00007100ff0577ac */ /* 0x000e6e0008000800 */
[----:B------:R-:W0:Y:S02]  /*0040*/  LDC R5, c[0x0][0x360] ;  /* 0x0000d800ff057b82 */ /* 0x000e240000000800 */
[----:B0-----:R-:W-:-:S05]  /*0050*/  IMAD R5, R5, UR4, R0 ;  /* 0x0000000405057c24 */ /* 0x001fca000f8e0200 */
[----:B-1----:R-:W-:-:S13]  /*0060*/  ISETP.GE.AND P0, PT, R5, UR5, PT ;  /* 0x0000000505007c0c */ /* 0x002fda000bf06270 */
[----:B------:R-:W-:Y:S05]  /*0070*/  @P0 EXIT ;  /* 0x000000000000094d */ /* 0x000fea0003800000 */
[----:B------:R-:W0:Y:S01]  /*0080*/  LDC.64 R2, c[0x0][0x380] ;  /* 0x0000e000ff027b82 */ /* 0x000e220000000a00 */
[----:B------:R-:W1:Y:S01]  /*0090*/  LDCU.64 UR4, c[0x0][0x358] ;  /* 0x00006b00ff0477ac */ /* 0x000e620008000a00 */
[----:B0-----:R-:W-:-:S05]  /*00a0*/  IMAD.WIDE R2, R5, 0x4, R2 ;  /* 0x0000000405027825 */ /* 0x001fca00078e0202 */
[----:B-1----:R-:W-:Y:S01]  /*00b0*/  STG.E desc[UR4][R2.64], R5 ;  /* 0x0000000502007986 */ /* 0x002fe2000c101904 */
[----:B------:R-:W-:Y:S05]  /*00c0*/  EXIT ;  /* 0x000000000000794d */ /* 0x000fea0003800000 */
.L_x_0:
[----:B------:R-:W-:-:S00]  /*00d0*/  BRA `(.L_x_0) ;  /* 0xfffffffc00fc7947 */ /* 0x000fc0000383ffff */
[----:B------:R-:W-:-:S00]  /*00e0*/  NOP ;  /* 0x0000000000007918 */ /* 0x000fc00000000000 */
        /* <DEDUP_REMOVED lines=9> */
.L_x_1:


//--------------------- .nv.shared.reserved.0     --------------------------
	.section	.nv.shared.reserved.0,"aw",@nobits
	.weak		__nv_reservedSMEM_offset_0_alias
	.size		__nv_reservedSMEM_offset_0_alias, 0, 64
	.other		__nv_reservedSMEM_offset_0_alias,@"STO_CUDA_RESERVED_SHARED STV_DEFAULT"
__nv_reservedSMEM_offset_0_alias:
	.zero		0
	.zero		64


//--------------------- .nv.constant0._Z17init_array_kernelPii --------------------------
	.section	.nv.constant0._Z17init_array_kernelPii,"a",@progbits
	.sectionflags	@""
	.align	4
.nv.constant0._Z17init_array_kernelPii:
	.zero		908


//--------------------- SYMBOLS --------------------------

	.type		.nv.reservedSmem.offset0,@object
	.size		.nv.reservedSmem.offset0,0x4
